//
// Generated by NVIDIA NVVM Compiler
//
// Compiler Build ID: CL-36424714
// Cuda compilation tools, release 13.0, V13.0.88
// Based on NVVM 20.0.0
//

.version 9.0
.target sm_100
.address_size 64

.global .align 4 .u32 blockCounter;
// _ZZ5stepNddddiiPdS_iiS_S_PiiiiiiE10blockIndex has been demoted
// _ZZ5stepNddddiiPdS_iiS_S_PiiiiiiE6blockX has been demoted
// _ZZ5stepNddddiiPdS_iiS_S_PiiiiiiE6blockY has been demoted

.entry _Z5stepNddddiiPdS_iiS_S_Piiiiii(
	.param .f64 _Z5stepNddddiiPdS_iiS_S_Piiiiii_param_0,
	.param .f64 _Z5stepNddddiiPdS_iiS_S_Piiiiii_param_1,
	.param .f64 _Z5stepNddddiiPdS_iiS_S_Piiiiii_param_2,
	.param .f64 _Z5stepNddddiiPdS_iiS_S_Piiiiii_param_3,
	.param .u32 _Z5stepNddddiiPdS_iiS_S_Piiiiii_param_4,
	.param .u32 _Z5stepNddddiiPdS_iiS_S_Piiiiii_param_5,
	.param .u64 .ptr .align 1 _Z5stepNddddiiPdS_iiS_S_Piiiiii_param_6,
	.param .u64 .ptr .align 1 _Z5stepNddddiiPdS_iiS_S_Piiiiii_param_7,
	.param .u32 _Z5stepNddddiiPdS_iiS_S_Piiiiii_param_8,
	.param .u32 _Z5stepNddddiiPdS_iiS_S_Piiiiii_param_9,
	.param .u64 .ptr .align 1 _Z5stepNddddiiPdS_iiS_S_Piiiiii_param_10,
	.param .u64 .ptr .align 1 _Z5stepNddddiiPdS_iiS_S_Piiiiii_param_11,
	.param .u64 .ptr .align 1 _Z5stepNddddiiPdS_iiS_S_Piiiiii_param_12,
	.param .u32 _Z5stepNddddiiPdS_iiS_S_Piiiiii_param_13,
	.param .u32 _Z5stepNddddiiPdS_iiS_S_Piiiiii_param_14,
	.param .u32 _Z5stepNddddiiPdS_iiS_S_Piiiiii_param_15,
	.param .u32 _Z5stepNddddiiPdS_iiS_S_Piiiiii_param_16,
	.param .u32 _Z5stepNddddiiPdS_iiS_S_Piiiiii_param_17
)
{
	.reg .pred 	%p<6>;
	.reg .b32 	%r<32>;
	.reg .b64 	%rd<13>;
	.reg .b64 	%fd<32>;
	// demoted variable
	.shared .align 4 .u32 _ZZ5stepNddddiiPdS_iiS_S_PiiiiiiE10blockIndex;
	// demoted variable
	.shared .align 4 .u32 _ZZ5stepNddddiiPdS_iiS_S_PiiiiiiE6blockX;
	// demoted variable
	.shared .align 4 .u32 _ZZ5stepNddddiiPdS_iiS_S_PiiiiiiE6blockY;
	ld.param.f64 	%fd13, [_Z5stepNddddiiPdS_iiS_S_Piiiiii_param_0];
	ld.param.f64 	%fd14, [_Z5stepNddddiiPdS_iiS_S_Piiiiii_param_1];
	ld.param.f64 	%fd15, [_Z5stepNddddiiPdS_iiS_S_Piiiiii_param_2];
	ld.param.f64 	%fd16, [_Z5stepNddddiiPdS_iiS_S_Piiiiii_param_3];
	ld.param.u32 	%r11, [_Z5stepNddddiiPdS_iiS_S_Piiiiii_param_4];
	ld.param.u32 	%r12, [_Z5stepNddddiiPdS_iiS_S_Piiiiii_param_5];
	ld.param.u64 	%rd4, [_Z5stepNddddiiPdS_iiS_S_Piiiiii_param_10];
	ld.param.u64 	%rd5, [_Z5stepNddddiiPdS_iiS_S_Piiiiii_param_11];
	ld.param.u32 	%r8, [_Z5stepNddddiiPdS_iiS_S_Piiiiii_param_15];
	cvta.to.global.u64 	%rd1, %rd5;
	cvta.to.global.u64 	%rd2, %rd4;
	mov.u32 	%r1, %tid.x;
	mov.u32 	%r2, %tid.y;
	sub.f64 	%fd1, %fd15, %fd13;
	cvt.rn.f64.s32 	%fd2, %r11;
	sub.f64 	%fd3, %fd16, %fd14;
	cvt.rn.f64.s32 	%fd4, %r12;
	or.b32  	%r13, %r1, %r2;
$L__BB0_1:
	setp.ne.s32 	%p1, %r13, 0;
	@%p1 bra 	$L__BB0_3;
	ld.param.u32 	%r28, [_Z5stepNddddiiPdS_iiS_S_Piiiiii_param_16];
	atom.global.add.u32 	%r14, [blockCounter], 1;
	st.shared.u32 	[_ZZ5stepNddddiiPdS_iiS_S_PiiiiiiE10blockIndex], %r14;
	div.u32 	%r15, %r14, %r28;
	mul.lo.s32 	%r16, %r15, %r28;
	sub.s32 	%r17, %r14, %r16;
	st.shared.u32 	[_ZZ5stepNddddiiPdS_iiS_S_PiiiiiiE6blockX], %r17;
	st.shared.u32 	[_ZZ5stepNddddiiPdS_iiS_S_PiiiiiiE6blockY], %r15;
$L__BB0_3:
	ld.param.u32 	%r29, [_Z5stepNddddiiPdS_iiS_S_Piiiiii_param_17];
	bar.sync 	0;
	ld.shared.u32 	%r18, [_ZZ5stepNddddiiPdS_iiS_S_PiiiiiiE10blockIndex];
	setp.ge.u32 	%p2, %r18, %r29;
	@%p2 bra 	$L__BB0_9;
	ld.param.u32 	%r27, [_Z5stepNddddiiPdS_iiS_S_Piiiiii_param_13];
	setp.lt.s32 	%p3, %r8, 1;
	ld.shared.u32 	%r20, [_ZZ5stepNddddiiPdS_iiS_S_PiiiiiiE6blockX];
	mov.u32 	%r21, %ntid.x;
	mad.lo.s32 	%r22, %r20, %r21, %r1;
	ld.shared.u32 	%r23, [_ZZ5stepNddddiiPdS_iiS_S_PiiiiiiE6blockY];
	mov.u32 	%r24, %ntid.y;
	mad.lo.s32 	%r25, %r23, %r24, %r2;
	cvt.rn.f64.s32 	%fd17, %r22;
	mul.f64 	%fd18, %fd1, %fd17;
	div.rn.f64 	%fd19, %fd18, %fd2;
	add.f64 	%fd5, %fd13, %fd19;
	cvt.rn.f64.s32 	%fd20, %r25;
	mul.f64 	%fd21, %fd3, %fd20;
	div.rn.f64 	%fd22, %fd21, %fd4;
	add.f64 	%fd6, %fd14, %fd22;
	mad.lo.s32 	%r3, %r25, %r27, %r22;
	mov.b32 	%r31, 0;
	mov.f64 	%fd30, %fd5;
	mov.f64 	%fd31, %fd6;
	@%p3 bra 	$L__BB0_8;
	mov.b32 	%r30, 0;
	mov.f64 	%fd31, %fd6;
	mov.f64 	%fd30, %fd5;
$L__BB0_6:
	mul.f64 	%fd23, %fd31, %fd31;
	fma.rn.f64 	%fd24, %fd30, %fd30, %fd5;
	sub.f64 	%fd9, %fd24, %fd23;
	fma.rn.f64 	%fd25, %fd30, %fd31, %fd6;
	fma.rn.f64 	%fd10, %fd30, %fd31, %fd25;
	mul.f64 	%fd26, %fd10, %fd10;
	fma.rn.f64 	%fd27, %fd9, %fd9, %fd26;
	setp.gt.f64 	%p4, %fd27, 0d4010000000000000;
	mov.u32 	%r31, %r30;
	@%p4 bra 	$L__BB0_8;
	add.s32 	%r30, %r30, 1;
	setp.ne.s32 	%p5, %r30, %r8;
	mov.f64 	%fd31, %fd10;
	mov.f64 	%fd30, %fd9;
	mov.u32 	%r31, %r8;
	@%p5 bra 	$L__BB0_6;
$L__BB0_8:
	ld.param.u64 	%rd12, [_Z5stepNddddiiPdS_iiS_S_Piiiiii_param_12];
	mul.wide.s32 	%rd6, %r3, 8;
	add.s64 	%rd7, %rd2, %rd6;
	st.global.f64 	[%rd7], %fd30;
	add.s64 	%rd8, %rd1, %rd6;
	st.global.f64 	[%rd8], %fd31;
	cvta.to.global.u64 	%rd9, %rd12;
	mul.wide.s32 	%rd10, %r3, 4;
	add.s64 	%rd11, %rd9, %rd10;
	st.global.u32 	[%rd11], %r31;
	bra.uni 	$L__BB0_1;
$L__BB0_9:
	ret;

}


// ===== COMPILED SASS (sm_100) =====

	.target	sm_100

	.elftype	@"ET_EXEC"


//--------------------- .note.nv.tkinfo           --------------------------
	.section	.note.nv.tkinfo,"",@"SHT_NOTE"
	.sectionflags	@"SHF_NOTE_NV_TKINFO"
	.tkinfo
        /*0018*/ 	.word	0x00000002
        /*0030*/ 	.string	""
        /*0030*/ 	.string	"ptxas"
        /*0030*/ 	.string	"Cuda compilation tools, release 13.0, V13.0.88"
        /*0030*/ 	.string	"Build cuda_13.0.r13.0/compiler.36424714_0"
        /*0030*/ 	.string	"-arch sm_100 -m 64 "



//--------------------- .note.nv.cuinfo           --------------------------
	.section	.note.nv.cuinfo,"",@"SHT_NOTE"
	.sectionflags	@"SHF_NOTE_NV_CUINFO"
        /*0018*/ 	.short	0x0002
        /*001a*/ 	.short	0x0064
        /*001c*/ 	.short	0x0082
	.zero		2


//--------------------- .nv.info                  --------------------------
	.section	.nv.info,"",@"SHT_CUDA_INFO"
	.align	4


	//----- nvinfo : EIATTR_REGCOUNT
	.align		4
        /*0000*/ 	.byte	0x04, 0x2f
        /*0002*/ 	.short	(.L_2 - .L_1)
	.align		4
.L_1:
        /*0004*/ 	.word	index@(_Z5stepNddddiiPdS_iiS_S_Piiiiii)
        /*0008*/ 	.word	0x00000025


	//----- nvinfo : EIATTR_FRAME_SIZE
	.align		4
.L_2:
        /*000c*/ 	.byte	0x04, 0x11
        /*000e*/ 	.short	(.L_4 - .L_3)
	.align		4
.L_3:
        /*0010*/ 	.word	index@($__internal_0_$__cuda_sm20_div_rn_f64_full)
        /*0014*/ 	.word	0x00000000


	//----- nvinfo : EIATTR_FRAME_SIZE
	.align		4
.L_4:
        /*0018*/ 	.byte	0x04, 0x11
        /*001a*/ 	.short	(.L_6 - .L_5)
	.align		4
.L_5:
        /*001c*/ 	.word	index@(_Z5stepNddddiiPdS_iiS_S_Piiiiii)
        /*0020*/ 	.word	0x00000000


	//----- nvinfo : EIATTR_MIN_STACK_SIZE
	.align		4
.L_6:
        /*0024*/ 	.byte	0x04, 0x12
        /*0026*/ 	.short	(.L_8 - .L_7)
	.align		4
.L_7:
        /*0028*/ 	.word	index@(_Z5stepNddddiiPdS_iiS_S_Piiiiii)
        /*002c*/ 	.word	0x00000000
.L_8:


//--------------------- .nv.compat                --------------------------
	.section	.nv.compat,"",@"SHT_CUDA_COMPAT_INFO"
	.align	4
        /*0000*/ 	.byte	0x02, 0x09, 0x00, 0x00, 0x02, 0x02, 0x01, 0x00, 0x02, 0x05, 0x05, 0x00, 0x03, 0x07, 0x01, 0x01
        /*0010*/ 	.byte	0x02, 0x03, 0x00, 0x00, 0x02, 0x06, 0x01, 0x00, 0x04, 0x0b, 0x08, 0x00, 0x01, 0x00, 0x00, 0x00
        /*0020*/ 	.byte	0x00, 0x00, 0x00, 0x00


//--------------------- .nv.info._Z5stepNddddiiPdS_iiS_S_Piiiiii --------------------------
	.section	.nv.info._Z5stepNddddiiPdS_iiS_S_Piiiiii,"",@"SHT_CUDA_INFO"
	.sectionflags	@""
	.align	4


	//----- nvinfo : EIATTR_CUDA_API_VERSION
	.align		4
        /*0000*/ 	.byte	0x04, 0x37
        /*0002*/ 	.short	(.L_10 - .L_9)
.L_9:
        /*0004*/ 	.word	0x00000082


	//----- nvinfo : EIATTR_KPARAM_INFO
	.align		4
.L_10:
        /*0008*/ 	.byte	0x04, 0x17
        /*000a*/ 	.short	(.L_12 - .L_11)
.L_11:
        /*000c*/ 	.word	0x00000000
        /*0010*/ 	.short	0x0011
        /*0012*/ 	.short	0x0068
        /*0014*/ 	.byte	0x00, 0xf0, 0x11, 0x00


	//----- nvinfo : EIATTR_KPARAM_INFO
	.align		4
.L_12:
        /*0018*/ 	.byte	0x04, 0x17
        /*001a*/ 	.short	(.L_14 - .L_13)
.L_13:
        /*001c*/ 	.word	0x00000000
        /*0020*/ 	.short	0x0010
        /*0022*/ 	.short	0x0064
        /*0024*/ 	.byte	0x00, 0xf0, 0x11, 0x00


	//----- nvinfo : EIATTR_KPARAM_INFO
	.align		4
.L_14:
        /*0028*/ 	.byte	0x04, 0x17
        /*002a*/ 	.short	(.L_16 - .L_15)
.L_15:
        /*002c*/ 	.word	0x00000000
        /*0030*/ 	.short	0x000f
        /*0032*/ 	.short	0x0060
        /*0034*/ 	.byte	0x00, 0xf0, 0x11, 0x00


	//----- nvinfo : EIATTR_KPARAM_INFO
	.align		4
.L_16:
        /*0038*/ 	.byte	0x04, 0x17
        /*003a*/ 	.short	(.L_18 - .L_17)
.L_17:
        /*003c*/ 	.word	0x00000000
        /*0040*/ 	.short	0x000e
        /*0042*/ 	.short	0x005c
        /*0044*/ 	.byte	0x00, 0xf0, 0x11, 0x00


	//----- nvinfo : EIATTR_KPARAM_INFO
	.align		4
.L_18:
        /*0048*/ 	.byte	0x04, 0x17
        /*004a*/ 	.short	(.L_20 - .L_19)
.L_19:
        /*004c*/ 	.word	0x00000000
        /*0050*/ 	.short	0x000d
        /*0052*/ 	.short	0x0058
        /*0054*/ 	.byte	0x00, 0xf0, 0x11, 0x00


	//----- nvinfo : EIATTR_KPARAM_INFO
	.align		4
.L_20:
        /*0058*/ 	.byte	0x04, 0x17
        /*005a*/ 	.short	(.L_22 - .L_21)
.L_21:
        /*005c*/ 	.word	0x00000000
        /*0060*/ 	.short	0x000c
        /*0062*/ 	.short	0x0050
        /*0064*/ 	.byte	0x00, 0xf5, 0x21, 0x00


	//----- nvinfo : EIATTR_KPARAM_INFO
	.align		4
.L_22:
        /*0068*/ 	.byte	0x04, 0x17
        /*006a*/ 	.short	(.L_24 - .L_23)
.L_23:
        /*006c*/ 	.word	0x00000000
        /*0070*/ 	.short	0x000b
        /*0072*/ 	.short	0x0048
        /*0074*/ 	.byte	0x00, 0xf5, 0x21, 0x00


	//----- nvinfo : EIATTR_KPARAM_INFO
	.align		4
.L_24:
        /*0078*/ 	.byte	0x04, 0x17
        /*007a*/ 	.short	(.L_26 - .L_25)
.L_25:
        /*007c*/ 	.word	0x00000000
        /*0080*/ 	.short	0x000a
        /*0082*/ 	.short	0x0040
        /*0084*/ 	.byte	0x00, 0xf5, 0x21, 0x00


	//----- nvinfo : EIATTR_KPARAM_INFO
	.align		4
.L_26:
        /*0088*/ 	.byte	0x04, 0x17
        /*008a*/ 	.short	(.L_28 - .L_27)
.L_27:
        /*008c*/ 	.word	0x00000000
        /*0090*/ 	.short	0x0009
        /*0092*/ 	.short	0x003c
        /*0094*/ 	.byte	0x00, 0xf0, 0x11, 0x00


	//----- nvinfo : EIATTR_KPARAM_INFO
	.align		4
.L_28:
        /*0098*/ 	.byte	0x04, 0x17
        /*009a*/ 	.short	(.L_30 - .L_29)
.L_29:
        /*009c*/ 	.word	0x00000000
        /*00a0*/ 	.short	0x0008
        /*00a2*/ 	.short	0x0038
        /*00a4*/ 	.byte	0x00, 0xf0, 0x11, 0x00


	//----- nvinfo : EIATTR_KPARAM_INFO
	.align		4
.L_30:
        /*00a8*/ 	.byte	0x04, 0x17
        /*00aa*/ 	.short	(.L_32 - .L_31)
.L_31:
        /*00ac*/ 	.word	0x00000000
        /*00b0*/ 	.short	0x0007
        /*00b2*/ 	.short	0x0030
        /*00b4*/ 	.byte	0x00, 0xf5, 0x21, 0x00


	//----- nvinfo : EIATTR_KPARAM_INFO
	.align		4
.L_32:
        /*00b8*/ 	.byte	0x04, 0x17
        /*00ba*/ 	.short	(.L_34 - .L_33)
.L_33:
        /*00bc*/ 	.word	0x00000000
        /*00c0*/ 	.short	0x0006
        /*00c2*/ 	.short	0x0028
        /*00c4*/ 	.byte	0x00, 0xf5, 0x21, 0x00


	//----- nvinfo : EIATTR_KPARAM_INFO
	.align		4
.L_34:
        /*00c8*/ 	.byte	0x04, 0x17
        /*00ca*/ 	.short	(.L_36 - .L_35)
.L_35:
        /*00cc*/ 	.word	0x00000000
        /*00d0*/ 	.short	0x0005
        /*00d2*/ 	.short	0x0024
        /*00d4*/ 	.byte	0x00, 0xf0, 0x11, 0x00


	//----- nvinfo : EIATTR_KPARAM_INFO
	.align		4
.L_36:
        /*00d8*/ 	.byte	0x04, 0x17
        /*00da*/ 	.short	(.L_38 - .L_37)
.L_37:
        /*00dc*/ 	.word	0x00000000
        /*00e0*/ 	.short	0x0004
        /*00e2*/ 	.short	0x0020
        /*00e4*/ 	.byte	0x00, 0xf0, 0x11, 0x00


	//----- nvinfo : EIATTR_KPARAM_INFO
	.align		4
.L_38:
        /*00e8*/ 	.byte	0x04, 0x17
        /*00ea*/ 	.short	(.L_40 - .L_39)
.L_39:
        /*00ec*/ 	.word	0x00000000
        /*00f0*/ 	.short	0x0003
        /*00f2*/ 	.short	0x0018
        /*00f4*/ 	.byte	0x00, 0xf0, 0x21, 0x00


	//----- nvinfo : EIATTR_KPARAM_INFO
	.align		4
.L_40:
        /*00f8*/ 	.byte	0x04, 0x17
        /*00fa*/ 	.short	(.L_42 - .L_41)
.L_41:
        /*00fc*/ 	.word	0x00000000
        /*0100*/ 	.short	0x0002
        /*0102*/ 	.short	0x0010
        /*0104*/ 	.byte	0x00, 0xf0, 0x21, 0x00


	//----- nvinfo : EIATTR_KPARAM_INFO
	.align		4
.L_42:
        /*0108*/ 	.byte	0x04, 0x17
        /*010a*/ 	.short	(.L_44 - .L_43)
.L_43:
        /*010c*/ 	.word	0x00000000
        /*0110*/ 	.short	0x0001
        /*0112*/ 	.short	0x0008
        /*0114*/ 	.byte	0x00, 0xf0, 0x21, 0x00


	//----- nvinfo : EIATTR_KPARAM_INFO
	.align		4
.L_44:
        /*0118*/ 	.byte	0x04, 0x17
        /*011a*/ 	.short	(.L_46 - .L_45)
.L_45:
        /*011c*/ 	.word	0x00000000
        /*0120*/ 	.short	0x0000
        /*0122*/ 	.short	0x0000
        /*0124*/ 	.byte	0x00, 0xf0, 0x21, 0x00


	//----- nvinfo : EIATTR_SPARSE_MMA_MASK
	.align		4
.L_46:
        /*0128*/ 	.byte	0x03, 0x50
        /*012a*/ 	.short	0x0000


	//----- nvinfo : EIATTR_MAXREG_COUNT
	.align		4
        /*012c*/ 	.byte	0x03, 0x1b
        /*012e*/ 	.short	0x00ff


	//----- nvinfo : EIATTR_NUM_BARRIERS
	.align		4
        /*0130*/ 	.byte	0x02, 0x4c
        /*0132*/ 	.byte	0x01
	.zero		1


	//----- nvinfo : EIATTR_MERCURY_ISA_VERSION
	.align		4
        /*0134*/ 	.byte	0x03, 0x5f
        /*0136*/ 	.short	0x0101


	//----- nvinfo : EIATTR_UNUSED_LOAD_BYTE_OFFSET
	.align		4
        /*0138*/ 	.byte	0x04, 0x44
        /*013a*/ 	.short	(.L_48 - .L_47)


	//   ....[0]....
.L_47:
        /*013c*/ 	.word	0x000003b0
        /*0140*/ 	.word	0x00000fff


	//----- nvinfo : EIATTR_INT_WARP_WIDE_INSTR_OFFSETS
	.align		4
.L_48:
        /*0144*/ 	.byte	0x04, 0x31
        /*0146*/ 	.short	(.L_50 - .L_49)


	//   ....[0]....
.L_49:
        /*0148*/ 	.word	0x00000100


	//   ....[1]....
        /*014c*/ 	.word	0x00000270


	//----- nvinfo : EIATTR_VRC_CTA_INIT_COUNT
	.align		4
.L_50:
        /*0150*/ 	.byte	0x02, 0x4a
	.zero		1
	.zero		1


	//----- nvinfo : EIATTR_EXIT_INSTR_OFFSETS
	.align		4
        /*0154*/ 	.byte	0x04, 0x1c
        /*0156*/ 	.short	(.L_52 - .L_51)


	//   ....[0]....
.L_51:
        /*0158*/ 	.word	0x000003e0


	//----- nvinfo : EIATTR_CRS_STACK_SIZE
	.align		4
.L_52:
        /*015c*/ 	.byte	0x04, 0x1e
        /*015e*/ 	.short	(.L_54 - .L_53)
.L_53:
        /*0160*/ 	.word	0x00000000


	//----- nvinfo : EIATTR_CBANK_PARAM_SIZE
	.align		4
.L_54:
        /*0164*/ 	.byte	0x03, 0x19
        /*0166*/ 	.short	0x006c


	//----- nvinfo : EIATTR_PARAM_CBANK
	.align		4
        /*0168*/ 	.byte	0x04, 0x0a
        /*016a*/ 	.short	(.L_56 - .L_55)
	.align		4
.L_55:
        /*016c*/ 	.word	index@(.nv.constant0._Z5stepNddddiiPdS_iiS_S_Piiiiii)
        /*0170*/ 	.short	0x0380
        /*0172*/ 	.short	0x006c


	//----- nvinfo : EIATTR_SW_WAR
	.align		4
.L_56:
        /*0174*/ 	.byte	0x04, 0x36
        /*0176*/ 	.short	(.L_58 - .L_57)
.L_57:
        /*0178*/ 	.word	0x00000008
.L_58:


//--------------------- .nv.callgraph             --------------------------
	.section	.nv.callgraph,"",@"SHT_CUDA_CALLGRAPH"
	.align	4
	.sectionentsize	8
	.align		4
        /*0000*/ 	.word	0x00000000
	.align		4
        /*0004*/ 	.word	0xffffffff
	.align		4
        /*0008*/ 	.word	0x00000000
	.align		4
        /*000c*/ 	.word	0xfffffffe
	.align		4
        /*0010*/ 	.word	0x00000000
	.align		4
        /*0014*/ 	.word	0xfffffffd
	.align		4
        /*0018*/ 	.word	0x00000000
	.align		4
        /*001c*/ 	.word	0xfffffffc


//--------------------- .nv.constant4             --------------------------
	.section	.nv.constant4,"a",@progbits
	.align	8
	.align		8
.nv.constant4:
        /*0000*/ 	.dword	blockCounter


//--------------------- .text._Z5stepNddddiiPdS_iiS_S_Piiiiii --------------------------
	.section	.text._Z5stepNddddiiPdS_iiS_S_Piiiiii,"ax",@progbits
	.align	128
.text._Z5stepNddddiiPdS_iiS_S_Piiiiii:
        .type           _Z5stepNddddiiPdS_iiS_S_Piiiiii,@function
        .size           _Z5stepNddddiiPdS_iiS_S_Piiiiii,(.L_x_16 - _Z5stepNddddiiPdS_iiS_S_Piiiiii)
        .other          _Z5stepNddddiiPdS_iiS_S_Piiiiii,@"STO_CUDA_ENTRY STV_DEFAULT"
_Z5stepNddddiiPdS_iiS_S_Piiiiii:
[----:B------:R-:W-:Y:S01]  /*0000*/  LDC R1, c[0x0][0x37c] ;  /* 0x0000df00ff017b82 */ /* 0x000fe20000000800 */
[----:B------:R-:W0:Y:S07]  /*0010*/  LDCU.64 UR4, c[0x0][0x3a0] ;  /* 0x00007400ff0477ac */ /* 0x000e2e0008000a00 */
[----:B------:R-:W1:Y:S01]  /*0020*/  LDC.64 R10, c[0x0][0x380] ;  /* 0x0000e000ff0a7b82 */ /* 0x000e620000000a00 */
[----:B------:R-:W2:Y:S01]  /*0030*/  S2R R0, SR_TID.X ;  /* 0x0000000000007919 */ /* 0x000ea20000002100 */
[----:B------:R-:W1:Y:S01]  /*0040*/  LDCU.128 UR8, c[0x0][0x390] ;  /* 0x00007200ff0877ac */ /* 0x000e620008000c00 */
[----:B------:R-:W3:Y:S01]  /*0050*/  S2R R15, SR_TID.Y ;  /* 0x00000000000f7919 */ /* 0x000ee20000002200 */
[----:B------:R-:W4:Y:S04]  /*0060*/  LDCU.64 UR6, c[0x0][0x358] ;  /* 0x00006b00ff0677ac */ /* 0x000f280008000a00 */
[----:B------:R-:W5:Y:S01]  /*0070*/  LDC.64 R12, c[0x0][0x388] ;  /* 0x0000e200ff0c7b82 */ /* 0x000f620000000a00 */
[----:B0-----:R-:W0:Y:S01]  /*0080*/  I2F.F64 R6, UR4 ;  /* 0x0000000400067d12 */ /* 0x001e220008201c00 */
[----:B-1----:R-:W-:-:S07]  /*0090*/  DADD R10, -R10, UR8 ;  /* 0x000000080a0a7e29 */ /* 0x002fce0008000100 */
[----:B------:R-:W1:Y:S01]  /*00a0*/  I2F.F64 R8, UR5 ;  /* 0x0000000500087d12 */ /* 0x000e620008201c00 */
[----:B0-2345:R-:W-:-:S11]  /*00b0*/  DADD R12, -R12, UR10 ;  /* 0x0000000a0c0c7e29 */ /* 0x03dfd60008000100 */
.L_x_9:
[----:B------:R-:W-:Y:S01]  /*00c0*/  LOP3.LUT P0, RZ, R0, R15, RZ, 0xfc, !PT ;  /* 0x0000000f00ff7212 */ /* 0x000fe2000780fcff */
[----:B------:R-:W-:-:S12]  /*00d0*/  BSSY.RECONVERGENT B0, `(.L_x_0) ;  /* 0x0000029000007945 */ /* 0x000fd80003800200 */
[----:B0-----:R-:W-:Y:S05]  /*00e0*/  @P0 BRA `(.L_x_1) ;  /* 0x00000000009c0947 */ /* 0x001fea0003800000 */
[----:B------:R-:W0:Y:S01]  /*00f0*/  S2R R5, SR_LANEID ;  /* 0x0000000000057919 */ /* 0x000e220000000000 */
[----:B------:R-:W-:Y:S01]  /*0100*/  VOTEU.ANY UR4, UPT, PT ;  /* 0x0000000000047886 */ /* 0x000fe200038e0100 */
[----:B------:R-:W2:Y:S01]  /*0110*/  LDC.64 R2, c[0x4][RZ] ;  /* 0x01000000ff027b82 */ /* 0x000ea20000000a00 */
[----:B------:R-:W0:Y:S01]  /*0120*/  FLO.U32 R16, UR4 ;  /* 0x0000000400107d00 */ /* 0x000e2200080e0000 */
[----:B------:R-:W3:Y:S07]  /*0130*/  LDCU UR8, c[0x0][0x3e4] ;  /* 0x00007c80ff0877ac */ /* 0x000eee0008000800 */
[----:B------:R-:W2:Y:S01]  /*0140*/  POPC R17, UR4 ;  /* 0x0000000400117d09 */ /* 0x000ea20008000000 */
[----:B0-----:R-:W-:-:S13]  /*0150*/  ISETP.EQ.U32.AND P0, PT, R16, R5, PT ;  /* 0x000000051000720c */ /* 0x001fda0003f02070 */
[----:B--2---:R0:W2:Y:S01]  /*0160*/  @P0 ATOMG.E.ADD.STRONG.GPU PT, R3, desc[UR6][R2.64], R17 ;  /* 0x80000011020309a8 */ /* 0x0040a200081ef106 */
[----:B---3--:R-:W3:Y:S01]  /*0170*/  I2F.U32.RP R14, UR8 ;  /* 0x00000008000e7d06 */ /* 0x008ee20008209000 */
[----:B------:R-:W4:Y:S01]  /*0180*/  S2UR UR5, SR_CgaCtaId ;  /* 0x00000000000579c3 */ /* 0x000f220000008800 */
[----:B------:R-:W-:Y:S01]  /*0190*/  ISETP.NE.U32.AND P2, PT, RZ, UR8, PT ;  /* 0x00000008ff007c0c */ /* 0x000fe2000bf45070 */
[----:B------:R-:W5:Y:S05]  /*01a0*/  S2R R18, SR_LTMASK ;  /* 0x0000000000127919 */ /* 0x000f6a0000003900 */
[----:B---3--:R-:W3:Y:S02]  /*01b0*/  MUFU.RCP R14, R14 ;  /* 0x0000000e000e7308 */ /* 0x008ee40000001000 */
[----:B---3--:R-:W-:Y:S01]  /*01c0*/  VIADD R4, R14, 0xffffffe ;  /* 0x0ffffffe0e047836 */ /* 0x008fe20000000000 */
[----:B-----5:R-:W-:-:S05]  /*01d0*/  LOP3.LUT R18, R18, UR4, RZ, 0xc0, !PT ;  /* 0x0000000412127c12 */ /* 0x020fca000f8ec0ff */
[----:B------:R3:W5:Y:S01]  /*01e0*/  F2I.FTZ.U32.TRUNC.NTZ R5, R4 ;  /* 0x0000000400057305 */ /* 0x000762000021f000 */
[----:B------:R-:W-:Y:S02]  /*01f0*/  UMOV UR4, 0x400 ;  /* 0x0000040000047882 */ /* 0x000fe40000000000 */
[----:B----4-:R-:W-:-:S05]  /*0200*/  ULEA UR4, UR5, UR4, 0x18 ;  /* 0x0000000405047291 */ /* 0x010fca000f8ec0ff */
[----:B------:R-:W4:Y:S01]  /*0210*/  POPC R19, R18 ;  /* 0x0000001200137309 */ /* 0x000f220000000000 */
[----:B---3--:R-:W-:Y:S02]  /*0220*/  IMAD.MOV.U32 R4, RZ, RZ, RZ ;  /* 0x000000ffff047224 */ /* 0x008fe400078e00ff */
[----:B-----5:R-:W-:-:S04]  /*0230*/  IMAD.MOV R20, RZ, RZ, -R5 ;  /* 0x000000ffff147224 */ /* 0x020fc800078e0a05 */
[----:B0-----:R-:W-:-:S04]  /*0240*/  IMAD.MOV.U32 R17, RZ, RZ, R20 ;  /* 0x000000ffff117224 */ /* 0x001fc800078e0014 */
[----:B------:R-:W-:-:S04]  /*0250*/  IMAD R17, R17, UR8, RZ ;  /* 0x0000000811117c24 */ /* 0x000fc8000f8e02ff */
[----:B------:R-:W-:Y:S01]  /*0260*/  IMAD.HI.U32 R5, R5, R17, R4 ;  /* 0x0000001105057227 */ /* 0x000fe200078e0004 */
[----:B--2---:R-:W4:Y:S03]  /*0270*/  SHFL.IDX PT, R16, R3, R16, 0x1f ;  /* 0x00001f1003107589 */ /* 0x004f2600000e0000 */
[----:B----4-:R-:W-:-:S04]  /*0280*/  IMAD.IADD R2, R16, 0x1, R19 ;  /* 0x0000000110027824 */ /* 0x010fc800078e0213 */
[----:B------:R-:W-:-:S05]  /*0290*/  IMAD.HI.U32 R5, R5, R2, RZ ;  /* 0x0000000205057227 */ /* 0x000fca00078e00ff */
[----:B------:R-:W-:-:S05]  /*02a0*/  IADD3 R17, PT, PT, -R5, RZ, RZ ;  /* 0x000000ff05117210 */ /* 0x000fca0007ffe1ff */
[----:B------:R-:W-:-:S05]  /*02b0*/  IMAD R3, R17, UR8, R2 ;  /* 0x0000000811037c24 */ /* 0x000fca000f8e0202 */
[----:B------:R-:W-:-:S13]  /*02c0*/  ISETP.GE.U32.AND P0, PT, R3, UR8, PT ;  /* 0x0000000803007c0c */ /* 0x000fda000bf06070 */
[----:B------:R-:W-:Y:S02]  /*02d0*/  @P0 VIADD R3, R3, -UR8 ;  /* 0x8000000803030c36 */ /* 0x000fe40008000000 */
[----:B------:R-:W-:-:S03]  /*02e0*/  @P0 VIADD R5, R5, 0x1 ;  /* 0x0000000105050836 */ /* 0x000fc60000000000 */
[----:B------:R-:W-:-:S13]  /*02f0*/  ISETP.GE.U32.AND P1, PT, R3, UR8, PT ;  /* 0x0000000803007c0c */ /* 0x000fda000bf26070 */
[----:B------:R-:W-:Y:S01]  /*0300*/  @P1 VIADD R5, R5, 0x1 ;  /* 0x0000000105051836 */ /* 0x000fe20000000000 */
[----:B------:R-:W-:-:S05]  /*0310*/  @!P2 LOP3.LUT R5, RZ, UR8, RZ, 0x33, !PT ;  /* 0x00000008ff05ac12 */ /* 0x000fca000f8e33ff */
[----:B------:R-:W-:Y:S01]  /*0320*/  IMAD.MOV R3, RZ, RZ, -R5 ;  /* 0x000000ffff037224 */ /* 0x000fe200078e0a05 */
[----:B------:R0:W-:Y:S03]  /*0330*/  STS [UR4+0x8], R5 ;  /* 0x00000805ff007988 */ /* 0x0001e60008000804 */
[----:B------:R-:W-:-:S05]  /*0340*/  IMAD R3, R3, UR8, R2 ;  /* 0x0000000803037c24 */ /* 0x000fca000f8e0202 */
[----:B------:R0:W-:Y:S02]  /*0350*/  STS.64 [UR4], R2 ;  /* 0x00000002ff007988 */ /* 0x0001e40008000a04 */
.L_x_1:
[----:B------:R-:W-:Y:S05]  /*0360*/  BSYNC.RECONVERGENT B0 ;  /* 0x0000000000007941 */ /* 0x000fea0003800200 */
.L_x_0:
[----:B------:R-:W2:Y:S08]  /*0370*/  S2UR UR5, SR_CgaCtaId ;  /* 0x00000000000579c3 */ /* 0x000eb00000008800 */
[----:B------:R-:W-:Y:S06]  /*0380*/  BAR.SYNC.DEFER_BLOCKING 0x0 ;  /* 0x0000000000007b1d */ /* 0x000fec0000010000 */
[----:B------:R-:W-:-:S02]  /*0390*/  UMOV UR4, 0x400 ;  /* 0x0000040000047882 */ /* 0x000fc40000000000 */
[----:B--2---:R-:W-:-:S09]  /*03a0*/  ULEA UR4, UR5, UR4, 0x18 ;  /* 0x0000000405047291 */ /* 0x004fd2000f8ec0ff */
[----:B------:R-:W2:Y:S02]  /*03b0*/  LDS.128 R16, [UR4] ;  /* 0x00000004ff107984 */ /* 0x000ea40008000c00 */
[----:B------:R-:W2:Y:S02]  /*03c0*/  LDCU UR4, c[0x0][0x3e8] ;  /* 0x00007d00ff0477ac */ /* 0x000ea40008000800 */
[----:B--2---:R-:W-:-:S13]  /*03d0*/  ISETP.GE.U32.AND P0, PT, R16, UR4, PT ;  /* 0x0000000410007c0c */ /* 0x004fda000bf06070 */
[----:B------:R-:W-:Y:S05]  /*03e0*/  @P0 EXIT ;  /* 0x000000000000094d */ /* 0x000fea0003800000 */
[----:B0-----:R-:W0:Y:S01]  /*03f0*/  MUFU.RCP64H R5, R7 ;  /* 0x0000000700057308 */ /* 0x001e220000001800 */
[----:B------:R-:W-:Y:S01]  /*0400*/  HFMA2 R4, -RZ, RZ, 0, 5.9604644775390625e-08 ;  /* 0x00000001ff047431 */ /* 0x000fe200000001ff */
[----:B------:R-:W2:Y:S01]  /*0410*/  LDCU UR4, c[0x0][0x360] ;  /* 0x00006c00ff0477ac */ /* 0x000ea20008000800 */
[----:B------:R-:W-:Y:S01]  /*0420*/  BSSY.RECONVERGENT B0, `(.L_x_2) ;  /* 0x000001c000007945 */ /* 0x000fe20003800200 */
[----:B------:R-:W3:Y:S03]  /*0430*/  LDCU UR5, c[0x0][0x3e0] ;  /* 0x00007c00ff0577ac */ /* 0x000ee60008000800 */
[----:B0-----:R-:W-:Y:S01]  /*0440*/  DFMA R2, -R6, R4, 1 ;  /* 0x3ff000000602742b */ /* 0x001fe20000000104 */
[----:B--2---:R-:W-:Y:S01]  /*0450*/  IMAD R17, R17, UR4, R0 ;  /* 0x0000000411117c24 */ /* 0x004fe2000f8e0200 */
[----:B------:R-:W0:Y:S06]  /*0460*/  LDCU UR4, c[0x0][0x364] ;  /* 0x00006c80ff0477ac */ /* 0x000e2c0008000800 */
[----:B------:R-:W-:Y:S01]  /*0470*/  DFMA R20, R2, R2, R2 ;  /* 0x000000020214722b */ /* 0x000fe20000000002 */
[----:B---3--:R-:W-:Y:S01]  /*0480*/  UISETP.GE.AND UP0, UPT, UR5, 0x1, UPT ;  /* 0x000000010500788c */ /* 0x008fe2000bf06270 */
[----:B------:R-:W2:Y:S06]  /*0490*/  I2F.F64 R2, R17 ;  /* 0x0000001100027312 */ /* 0x000eac0000201c00 */
[----:B------:R-:W-:Y:S01]  /*04a0*/  DFMA R20, R4, R20, R4 ;  /* 0x000000140414722b */ /* 0x000fe20000000004 */
[----:B0-----:R-:W-:-:S07]  /*04b0*/  IMAD R18, R18, UR4, R15 ;  /* 0x0000000412127c24 */ /* 0x001fce000f8e020f */
[----:B------:R-:W-:Y:S02]  /*04c0*/  DFMA R22, -R6, R20, 1 ;  /* 0x3ff000000616742b */ /* 0x000fe40000000114 */
[----:B--2---:R-:W-:-:S06]  /*04d0*/  DMUL R4, R10, R2 ;  /* 0x000000020a047228 */ /* 0x004fcc0000000000 */
[----:B------:R-:W-:-:S04]  /*04e0*/  DFMA R22, R20, R22, R20 ;  /* 0x000000161416722b */ /* 0x000fc80000000014 */
[----:B------:R-:W-:-:S04]  /*04f0*/  FSETP.GEU.AND P1, PT, |R5|, 6.5827683646048100446e-37, PT ;  /* 0x036000000500780b */ /* 0x000fc80003f2e200 */
[----:B------:R-:W-:-:S08]  /*0500*/  DMUL R2, R4, R22 ;  /* 0x0000001604027228 */ /* 0x000fd00000000000 */
[----:B------:R-:W-:-:S08]  /*0510*/  DFMA R20, -R6, R2, R4 ;  /* 0x000000020614722b */ /* 0x000fd00000000104 */
[----:B------:R-:W-:-:S10]  /*0520*/  DFMA R2, R22, R20, R2 ;  /* 0x000000141602722b */ /* 0x000fd40000000002 */
[----:B------:R-:W-:-:S05]  /*0530*/  FFMA R14, RZ, R7, R3 ;  /* 0x00000007ff0e7223 */ /* 0x000fca0000000003 */
[----:B------:R-:W-:-:S13]  /*0540*/  FSETP.GT.AND P0, PT, |R14|, 1.469367938527859385e-39, PT ;  /* 0x001000000e00780b */ /* 0x000fda0003f04200 */
[----:B------:R-:W-:Y:S05]  /*0550*/  @P0 BRA P1, `(.L_x_3) ;  /* 0x0000000000200947 */ /* 0x000fea0000800000 */
[----:B------:R-:W-:Y:S01]  /*0560*/  IMAD.MOV.U32 R22, RZ, RZ, R4 ;  /* 0x000000ffff167224 */ /* 0x000fe200078e0004 */
[----:B------:R-:W-:Y:S01]  /*0570*/  MOV R32, 0x5c0 ;  /* 0x000005c000207802 */ /* 0x000fe20000000f00 */
[----:B------:R-:W-:Y:S02]  /*0580*/  IMAD.MOV.U32 R23, RZ, RZ, R5 ;  /* 0x000000ffff177224 */ /* 0x000fe400078e0005 */
[----:B------:R-:W-:Y:S02]  /*0590*/  IMAD.MOV.U32 R20, RZ, RZ, R6 ;  /* 0x000000ffff147224 */ /* 0x000fe400078e0006 */
[----:B------:R-:W-:-:S07]  /*05a0*/  IMAD.MOV.U32 R21, RZ, RZ, R7 ;  /* 0x000000ffff157224 */ /* 0x000fce00078e0007 */
[----:B-1----:R-:W-:Y:S05]  /*05b0*/  CALL.REL.NOINC `($__internal_0_$__cuda_sm20_div_rn_f64_full) ;  /* 0x0000000400287944 */ /* 0x002fea0003c00000 */
[----:B------:R-:W-:Y:S01]  /*05c0*/  MOV R2, R4 ;  /* 0x0000000400027202 */ /* 0x000fe20000000f00 */
[----:B------:R-:W-:-:S07]  /*05d0*/  IMAD.MOV.U32 R3, RZ, RZ, R5 ;  /* 0x000000ffff037224 */ /* 0x000fce00078e0005 */
.L_x_3:
[----:B------:R-:W-:Y:S05]  /*05e0*/  BSYNC.RECONVERGENT B0 ;  /* 0x0000000000007941 */ /* 0x000fea0003800200 */
.L_x_2:
[----:B-1----:R-:W0:Y:S01]  /*05f0*/  MUFU.RCP64H R5, R9 ;  /* 0x0000000900057308 */ /* 0x002e220000001800 */
[----:B------:R-:W-:Y:S01]  /*0600*/  IMAD.MOV.U32 R4, RZ, RZ, 0x1 ;  /* 0x00000001ff047424 */ /* 0x000fe200078e00ff */
[----:B------:R-:W1:Y:S01]  /*0610*/  LDCU.64 UR4, c[0x0][0x380] ;  /* 0x00007000ff0477ac */ /* 0x000e620008000a00 */
[----:B------:R-:W-:Y:S04]  /*0620*/  BSSY.RECONVERGENT B0, `(.L_x_4) ;  /* 0x0000016000007945 */ /* 0x000fe80003800200 */
[----:B0-----:R-:W-:Y:S02]  /*0630*/  DFMA R20, -R8, R4, 1 ;  /* 0x3ff000000814742b */ /* 0x001fe40000000104 */
[----:B-1----:R-:W-:-:S06]  /*0640*/  DADD R2, R2, UR4 ;  /* 0x0000000402027e29 */ /* 0x002fcc0008000000 */
[----:B------:R-:W-:Y:S02]  /*0650*/  DFMA R22, R20, R20, R20 ;  /* 0x000000141416722b */ /* 0x000fe40000000014 */
[----:B------:R-:W0:Y:S06]  /*0660*/  I2F.F64 R20, R18 ;  /* 0x0000001200147312 */ /* 0x000e2c0000201c00 */
[----:B------:R-:W-:-:S08]  /*0670*/  DFMA R22, R4, R22, R4 ;  /* 0x000000160416722b */ /* 0x000fd00000000004 */
[----:B------:R-:W-:Y:S02]  /*0680*/  DFMA R4, -R8, R22, 1 ;  /* 0x3ff000000804742b */ /* 0x000fe40000000116 */
[----:B0-----:R-:W-:-:S06]  /*0690*/  DMUL R20, R12, R20 ;  /* 0x000000140c147228 */ /* 0x001fcc0000000000 */
        /* <DEDUP_REMOVED lines=9> */
[----:B------:R-:W-:Y:S01]  /*0730*/  MOV R20, R8 ;  /* 0x0000000800147202 */ /* 0x000fe20000000f00 */
[----:B------:R-:W-:Y:S01]  /*0740*/  IMAD.MOV.U32 R23, RZ, RZ, R21 ;  /* 0x000000ffff177224 */ /* 0x000fe200078e0015 */
[----:B------:R-:W-:Y:S01]  /*0750*/  MOV R32, 0x780 ;  /* 0x0000078000207802 */ /* 0x000fe20000000f00 */
[----:B------:R-:W-:-:S07]  /*0760*/  IMAD.MOV.U32 R21, RZ, RZ, R9 ;  /* 0x000000ffff157224 */ /* 0x000fce00078e0009 */
[----:B------:R-:W-:Y:S05]  /*0770*/  CALL.REL.NOINC `($__internal_0_$__cuda_sm20_div_rn_f64_full) ;  /* 0x0000000000b87944 */ /* 0x000fea0003c00000 */
.L_x_5:
[----:B------:R-:W-:Y:S05]  /*0780*/  BSYNC.RECONVERGENT B0 ;  /* 0x0000000000007941 */ /* 0x000fea0003800200 */
.L_x_4:
[----:B------:R-:W0:Y:S01]  /*0790*/  LDCU.64 UR8, c[0x0][0x388] ;  /* 0x00007100ff0877ac */ /* 0x000e220008000a00 */
[----:B------:R-:W-:Y:S02]  /*07a0*/  IMAD.MOV.U32 R14, RZ, RZ, RZ ;  /* 0x000000ffff0e7224 */ /* 0x000fe400078e00ff */
[----:B------:R-:W-:Y:S01]  /*07b0*/  IMAD.MOV.U32 R16, RZ, RZ, R2 ;  /* 0x000000ffff107224 */ /* 0x000fe200078e0002 */
[----:B------:R-:W1:Y:S01]  /*07c0*/  LDCU UR4, c[0x0][0x3d8] ;  /* 0x00007b00ff0477ac */ /* 0x000e620008000800 */
[----:B0-----:R-:W-:Y:S01]  /*07d0*/  DADD R20, R4, UR8 ;  /* 0x0000000804147e29 */ /* 0x001fe20008000000 */
[----:B-1----:R-:W-:Y:S02]  /*07e0*/  IMAD R18, R18, UR4, R17 ;  /* 0x0000000412127c24 */ /* 0x002fe4000f8e0211 */
[----:B------:R-:W-:-:S07]  /*07f0*/  IMAD.MOV.U32 R17, RZ, RZ, R3 ;  /* 0x000000ffff117224 */ /* 0x000fce00078e0003 */
[----:B------:R-:W-:Y:S01]  /*0800*/  MOV R4, R20 ;  /* 0x0000001400047202 */ /* 0x000fe20000000f00 */
[----:B------:R-:W-:Y:S01]  /*0810*/  IMAD.MOV.U32 R5, RZ, RZ, R21 ;  /* 0x000000ffff057224 */ /* 0x000fe200078e0015 */
[----:B------:R-:W-:Y:S06]  /*0820*/  BRA.U !UP0, `(.L_x_6) ;  /* 0x0000000108647547 */ /* 0x000fec000b800000 */
[----:B------:R-:W-:Y:S01]  /*0830*/  BSSY.RECONVERGENT B0, `(.L_x_6) ;  /* 0x0000018000007945 */ /* 0x000fe20003800200 */
[----:B------:R-:W-:Y:S01]  /*0840*/  IMAD.MOV.U32 R14, RZ, RZ, RZ ;  /* 0x000000ffff0e7224 */ /* 0x000fe200078e00ff */
[----:B------:R-:W-:Y:S01]  /*0850*/  MOV R16, R2 ;  /* 0x0000000200107202 */ /* 0x000fe20000000f00 */
[----:B------:R-:W-:Y:S01]  /*0860*/  IMAD.MOV.U32 R4, RZ, RZ, R20 ;  /* 0x000000ffff047224 */ /* 0x000fe200078e0014 */
[----:B------:R-:W0:Y:S01]  /*0870*/  LDCU UR4, c[0x0][0x3e0] ;  /* 0x00007c00ff0477ac */ /* 0x000e220008000800 */
[----:B------:R-:W-:Y:S02]  /*0880*/  IMAD.MOV.U32 R5, RZ, RZ, R21 ;  /* 0x000000ffff057224 */ /* 0x000fe400078e0015 */
[----:B------:R-:W-:Y:S01]  /*0890*/  IMAD.MOV.U32 R17, RZ, RZ, R3 ;  /* 0x000000ffff117224 */ /* 0x000fe200078e0003 */
[----:B------:R-:W1:Y:S06]  /*08a0*/  LDCU UR5, c[0x0][0x3e0] ;  /* 0x00007c00ff0577ac */ /* 0x000e6c0008000800 */
.L_x_8:
[C---:B------:R-:W-:Y:S02]  /*08b0*/  DFMA R24, R16.reuse, R4, R20 ;  /* 0x000000041018722b */ /* 0x040fe40000000014 */
[----:B------:R-:W-:-:S06]  /*08c0*/  DFMA R22, R16, R16, R2 ;  /* 0x000000101016722b */ /* 0x000fcc0000000002 */
[-C--:B------:R-:W-:Y:S02]  /*08d0*/  DFMA R26, R16, R4.reuse, R24 ;  /* 0x00000004101a722b */ /* 0x080fe40000000018 */
[----:B------:R-:W-:-:S06]  /*08e0*/  DFMA R24, -R4, R4, R22 ;  /* 0x000000040418722b */ /* 0x000fcc0000000116 */
[----:B------:R-:W-:-:S08]  /*08f0*/  DMUL R22, R26, R26 ;  /* 0x0000001a1a167228 */ /* 0x000fd00000000000 */
[----:B------:R-:W-:-:S08]  /*0900*/  DFMA R22, R24, R24, R22 ;  /* 0x000000181816722b */ /* 0x000fd00000000016 */
[----:B------:R-:W-:-:S14]  /*0910*/  DSETP.GT.AND P0, PT, R22, 4, PT ;  /* 0x401000001600742a */ /* 0x000fdc0003f04000 */
[----:B------:R-:W-:Y:S05]  /*0920*/  @P0 BRA `(.L_x_7) ;  /* 0x0000000000200947 */ /* 0x000fea0003800000 */
[----:B------:R-:W-:Y:S01]  /*0930*/  VIADD R14, R14, 0x1 ;  /* 0x000000010e0e7836 */ /* 0x000fe20000000000 */
[----:B------:R-:W-:Y:S01]  /*0940*/  MOV R16, R24 ;  /* 0x0000001800107202 */ /* 0x000fe20000000f00 */
[----:B------:R-:W-:Y:S02]  /*0950*/  IMAD.MOV.U32 R4, RZ, RZ, R26 ;  /* 0x000000ffff047224 */ /* 0x000fe400078e001a */
[----:B------:R-:W-:Y:S01]  /*0960*/  IMAD.MOV.U32 R5, RZ, RZ, R27 ;  /* 0x000000ffff057224 */ /* 0x000fe200078e001b */
[----:B-1----:R-:W-:Y:S01]  /*0970*/  ISETP.NE.AND P0, PT, R14, UR5, PT ;  /* 0x000000050e007c0c */ /* 0x002fe2000bf05270 */
[----:B------:R-:W-:-:S12]  /*0980*/  IMAD.MOV.U32 R17, RZ, RZ, R25 ;  /* 0x000000ffff117224 */ /* 0x000fd800078e0019 */
[----:B------:R-:W-:Y:S05]  /*0990*/  @P0 BRA `(.L_x_8) ;  /* 0xfffffffc00c40947 */ /* 0x000fea000383ffff */
[----:B0-----:R-:W-:-:S07]  /*09a0*/  IMAD.U32 R14, RZ, RZ, UR4 ;  /* 0x00000004ff0e7e24 */ /* 0x001fce000f8e00ff */
.L_x_7:
[----:B01----:R-:W-:Y:S05]  /*09b0*/  BSYNC.RECONVERGENT B0 ;  /* 0x0000000000007941 */ /* 0x003fea0003800200 */
.L_x_6:
[----:B------:R-:W0:Y:S08]  /*09c0*/  LDC.64 R2, c[0x0][0x3c0] ;  /* 0x0000f000ff027b82 */ /* 0x000e300000000a00 */
[----:B------:R-:W1:Y:S08]  /*09d0*/  LDC.64 R20, c[0x0][0x3c8] ;  /* 0x0000f200ff147b82 */ /* 0x000e700000000a00 */
[----:B------:R-:W2:Y:S01]  /*09e0*/  LDC.64 R22, c[0x0][0x3d0] ;  /* 0x0000f400ff167b82 */ /* 0x000ea20000000a00 */
[----:B0-----:R-:W-:-:S05]  /*09f0*/  IMAD.WIDE R2, R18, 0x8, R2 ;  /* 0x0000000812027825 */ /* 0x001fca00078e0202 */
[----:B------:R0:W-:Y:S01]  /*0a00*/  STG.E.64 desc[UR6][R2.64], R16 ;  /* 0x0000001002007986 */ /* 0x0001e2000c101b06 */
[----:B-1----:R-:W-:-:S05]  /*0a10*/  IMAD.WIDE R20, R18, 0x8, R20 ;  /* 0x0000000812147825 */ /* 0x002fca00078e0214 */
[----:B------:R0:W-:Y:S01]  /*0a20*/  STG.E.64 desc[UR6][R20.64], R4 ;  /* 0x0000000414007986 */ /* 0x0001e2000c101b06 */
[----:B--2---:R-:W-:-:S05]  /*0a30*/  IMAD.WIDE R18, R18, 0x4, R22 ;  /* 0x0000000412127825 */ /* 0x004fca00078e0216 */
[----:B------:R0:W-:Y:S01]  /*0a40*/  STG.E desc[UR6][R18.64], R14 ;  /* 0x0000000e12007986 */ /* 0x0001e2000c101906 */
[----:B------:R-:W-:Y:S05]  /*0a50*/  BRA `(.L_x_9) ;  /* 0xfffffff400987947 */ /* 0x000fea000383ffff */
        .weak           $__internal_0_$__cuda_sm20_div_rn_f64_full
        .type           $__internal_0_$__cuda_sm20_div_rn_f64_full,@function
        .size           $__internal_0_$__cuda_sm20_div_rn_f64_full,(.L_x_16 - $__internal_0_$__cuda_sm20_div_rn_f64_full)
$__internal_0_$__cuda_sm20_div_rn_f64_full:
[C---:B------:R-:W-:Y:S01]  /*0a60*/  FSETP.GEU.AND P0, PT, |R21|.reuse, 1.469367938527859385e-39, PT ;  /* 0x001000001500780b */ /* 0x040fe20003f0e200 */
[----:B------:R-:W-:Y:S01]  /*0a70*/  IMAD.MOV.U32 R26, RZ, RZ, 0x1 ;  /* 0x00000001ff1a7424 */ /* 0x000fe200078e00ff */
[----:B------:R-:W-:Y:S01]  /*0a80*/  LOP3.LUT R4, R21, 0x800fffff, RZ, 0xc0, !PT ;  /* 0x800fffff15047812 */ /* 0x000fe200078ec0ff */
[----:B------:R-:W-:Y:S01]  /*0a90*/  BSSY.RECONVERGENT B1, `(.L_x_10) ;  /* 0x0000054000017945 */ /* 0x000fe20003800200 */
[C---:B------:R-:W-:Y:S02]  /*0aa0*/  FSETP.GEU.AND P2, PT, |R23|.reuse, 1.469367938527859385e-39, PT ;  /* 0x001000001700780b */ /* 0x040fe40003f4e200 */
[----:B------:R-:W-:Y:S01]  /*0ab0*/  LOP3.LUT R5, R4, 0x3ff00000, RZ, 0xfc, !PT ;  /* 0x3ff0000004057812 */ /* 0x000fe200078efcff */
[----:B------:R-:W-:Y:S01]  /*0ac0*/  IMAD.MOV.U32 R4, RZ, RZ, R20 ;  /* 0x000000ffff047224 */ /* 0x000fe200078e0014 */
[----:B------:R-:W-:Y:S02]  /*0ad0*/  LOP3.LUT R16, R23, 0x7ff00000, RZ, 0xc0, !PT ;  /* 0x7ff0000017107812 */ /* 0x000fe400078ec0ff */
[----:B------:R-:W-:-:S02]  /*0ae0*/  LOP3.LUT R19, R21, 0x7ff00000, RZ, 0xc0, !PT ;  /* 0x7ff0000015137812 */ /* 0x000fc400078ec0ff */
[----:B------:R-:W-:Y:S01]  /*0af0*/  MOV R14, 0x1ca00000 ;  /* 0x1ca00000000e7802 */ /* 0x000fe20000000f00 */
[----:B------:R-:W-:Y:S01]  /*0b00*/  @!P0 DMUL R4, R20, 8.98846567431157953865e+307 ;  /* 0x7fe0000014048828 */ /* 0x000fe20000000000 */
[C---:B------:R-:W-:Y:S01]  /*0b10*/  ISETP.GE.U32.AND P1, PT, R16.reuse, R19, PT ;  /* 0x000000131000720c */ /* 0x040fe20003f26070 */
[----:B------:R-:W-:Y:S02]  /*0b20*/  IMAD.MOV.U32 R33, RZ, RZ, R16 ;  /* 0x000000ffff217224 */ /* 0x000fe400078e0010 */
[----:B------:R-:W-:Y:S01]  /*0b30*/  @!P2 LOP3.LUT R29, R21, 0x7ff00000, RZ, 0xc0, !PT ;  /* 0x7ff00000151da812 */ /* 0x000fe200078ec0ff */
[----:B------:R-:W-:Y:S01]  /*0b40*/  @!P2 IMAD.MOV.U32 R28, RZ, RZ, RZ ;  /* 0x000000ffff1ca224 */ /* 0x000fe200078e00ff */
[----:B------:R-:W0:Y:S02]  /*0b50*/  MUFU.RCP64H R27, R5 ;  /* 0x00000005001b7308 */ /* 0x000e240000001800 */
[----:B------:R-:W-:Y:S02]  /*0b60*/  @!P2 ISETP.GE.U32.AND P3, PT, R16, R29, PT ;  /* 0x0000001d1000a20c */ /* 0x000fe40003f66070 */
[----:B------:R-:W-:-:S02]  /*0b70*/  @!P0 LOP3.LUT R19, R5, 0x7ff00000, RZ, 0xc0, !PT ;  /* 0x7ff0000005138812 */ /* 0x000fc400078ec0ff */
[----:B------:R-:W-:Y:S02]  /*0b80*/  @!P2 SEL R29, R14, 0x63400000, !P3 ;  /* 0x634000000e1da807 */ /* 0x000fe40005800000 */
[----:B------:R-:W-:Y:S02]  /*0b90*/  IADD3 R34, PT, PT, R19, -0x1, RZ ;  /* 0xffffffff13227810 */ /* 0x000fe40007ffe0ff */
[----:B------:R-:W-:-:S04]  /*0ba0*/  @!P2 LOP3.LUT R29, R29, 0x80000000, R23, 0xf8, !PT ;  /* 0x800000001d1da812 */ /* 0x000fc800078ef817 */
[----:B------:R-:W-:Y:S01]  /*0bb0*/  @!P2 LOP3.LUT R29, R29, 0x100000, RZ, 0xfc, !PT ;  /* 0x001000001d1da812 */ /* 0x000fe200078efcff */
[----:B0-----:R-:W-:-:S08]  /*0bc0*/  DFMA R24, R26, -R4, 1 ;  /* 0x3ff000001a18742b */ /* 0x001fd00000000804 */
[----:B------:R-:W-:-:S08]  /*0bd0*/  DFMA R24, R24, R24, R24 ;  /* 0x000000181818722b */ /* 0x000fd00000000018 */
[----:B------:R-:W-:Y:S01]  /*0be0*/  DFMA R26, R26, R24, R26 ;  /* 0x000000181a1a722b */ /* 0x000fe2000000001a */
[----:B------:R-:W-:Y:S01]  /*0bf0*/  SEL R25, R14, 0x63400000, !P1 ;  /* 0x634000000e197807 */ /* 0x000fe20004800000 */
[----:B------:R-:W-:-:S03]  /*0c00*/  IMAD.MOV.U32 R24, RZ, RZ, R22 ;  /* 0x000000ffff187224 */ /* 0x000fc600078e0016 */
[----:B------:R-:W-:-:S03]  /*0c10*/  LOP3.LUT R25, R25, 0x800fffff, R23, 0xf8, !PT ;  /* 0x800fffff19197812 */ /* 0x000fc600078ef817 */
[----:B------:R-:W-:-:S03]  /*0c20*/  DFMA R30, R26, -R4, 1 ;  /* 0x3ff000001a1e742b */ /* 0x000fc60000000804 */
[----:B------:R-:W-:-:S05]  /*0c30*/  @!P2 DFMA R24, R24, 2, -R28 ;  /* 0x400000001818a82b */ /* 0x000fca000000081c */
[----:B------:R-:W-:-:S05]  /*0c40*/  DFMA R30, R26, R30, R26 ;  /* 0x0000001e1a1e722b */ /* 0x000fca000000001a */
[----:B------:R-:W-:-:S03]  /*0c50*/  @!P2 LOP3.LUT R33, R25, 0x7ff00000, RZ, 0xc0, !PT ;  /* 0x7ff000001921a812 */ /* 0x000fc600078ec0ff */
[----:B------:R-:W-:Y:S02]  /*0c60*/  DMUL R26, R30, R24 ;  /* 0x000000181e1a7228 */ /* 0x000fe40000000000 */
[----:B------:R-:W-:-:S05]  /*0c70*/  VIADD R28, R33, 0xffffffff ;  /* 0xffffffff211c7836 */ /* 0x000fca0000000000 */
[----:B------:R-:W-:Y:S01]  /*0c80*/  ISETP.GT.U32.AND P0, PT, R28, 0x7feffffe, PT ;  /* 0x7feffffe1c00780c */ /* 0x000fe20003f04070 */
[----:B------:R-:W-:-:S03]  /*0c90*/  DFMA R28, R26, -R4, R24 ;  /* 0x800000041a1c722b */ /* 0x000fc60000000018 */
[----:B------:R-:W-:-:S05]  /*0ca0*/  ISETP.GT.U32.OR P0, PT, R34, 0x7feffffe, P0 ;  /* 0x7feffffe2200780c */ /* 0x000fca0000704470 */
[----:B------:R-:W-:-:S08]  /*0cb0*/  DFMA R28, R30, R28, R26 ;  /* 0x0000001c1e1c722b */ /* 0x000fd0000000001a */
[----:B------:R-:W-:Y:S05]  /*0cc0*/  @P0 BRA `(.L_x_11) ;  /* 0x00000000006c0947 */ /* 0x000fea0003800000 */
[----:B------:R-:W-:Y:S01]  /*0cd0*/  LOP3.LUT R23, R21, 0x7ff00000, RZ, 0xc0, !PT ;  /* 0x7ff0000015177812 */ /* 0x000fe200078ec0ff */
[----:B------:R-:W-:-:S03]  /*0ce0*/  IMAD.MOV.U32 R22, RZ, RZ, RZ ;  /* 0x000000ffff167224 */ /* 0x000fc600078e00ff */
[CC--:B------:R-:W-:Y:S02]  /*0cf0*/  VIADDMNMX R19, R16.reuse, -R23.reuse, 0xb9600000, !PT ;  /* 0xb960000010137446 */ /* 0x0c0fe40007800917 */
[----:B------:R-:W-:Y:S02]  /*0d00*/  ISETP.GE.U32.AND P0, PT, R16, R23, PT ;  /* 0x000000171000720c */ /* 0x000fe40003f06070 */
[----:B------:R-:W-:Y:S02]  /*0d10*/  VIMNMX R19, PT, PT, R19, 0x46a00000, PT ;  /* 0x46a0000013137848 */ /* 0x000fe40003fe0100 */
[----:B------:R-:W-:-:S05]  /*0d20*/  SEL R14, R14, 0x63400000, !P0 ;  /* 0x634000000e0e7807 */ /* 0x000fca0004000000 */
[----:B------:R-:W-:-:S04]  /*0d30*/  IMAD.IADD R14, R19, 0x1, -R14 ;  /* 0x00000001130e7824 */ /* 0x000fc800078e0a0e */
[----:B------:R-:W-:-:S06]  /*0d40*/  VIADD R23, R14, 0x7fe00000 ;  /* 0x7fe000000e177836 */ /* 0x000fcc0000000000 */
[----:B------:R-:W-:-:S10]  /*0d50*/  DMUL R26, R28, R22 ;  /* 0x000000161c1a7228 */ /* 0x000fd40000000000 */
[----:B------:R-:W-:-:S13]  /*0d60*/  FSETP.GTU.AND P0, PT, |R27|, 1.469367938527859385e-39, PT ;  /* 0x001000001b00780b */ /* 0x000fda0003f0c200 */
[----:B------:R-:W-:Y:S05]  /*0d70*/  @P0 BRA `(.L_x_12) ;  /* 0x0000000000940947 */ /* 0x000fea0003800000 */
[----:B------:R-:W-:Y:S01]  /*0d80*/  DFMA R4, R28, -R4, R24 ;  /* 0x800000041c04722b */ /* 0x000fe20000000018 */
[----:B------:R-:W-:-:S09]  /*0d90*/  IMAD.MOV.U32 R22, RZ, RZ, RZ ;  /* 0x000000ffff167224 */ /* 0x000fd200078e00ff */
[C---:B------:R-:W-:Y:S02]  /*0da0*/  FSETP.NEU.AND P0, PT, R5.reuse, RZ, PT ;  /* 0x000000ff0500720b */ /* 0x040fe40003f0d000 */
[----:B------:R-:W-:-:S04]  /*0db0*/  LOP3.LUT R21, R5, 0x80000000, R21, 0x48, !PT ;  /* 0x8000000005157812 */ /* 0x000fc800078e4815 */
[----:B------:R-:W-:-:S07]  /*0dc0*/  LOP3.LUT R23, R21, R23, RZ, 0xfc, !PT ;  /* 0x0000001715177212 */ /* 0x000fce00078efcff */
[----:B------:R-:W-:Y:S05]  /*0dd0*/  @!P0 BRA `(.L_x_12) ;  /* 0x00000000007c8947 */ /* 0x000fea0003800000 */
[----:B------:R-:W-:Y:S01]  /*0de0*/  IADD3 R5, PT, PT, -R14, RZ, RZ ;  /* 0x000000ff0e057210 */ /* 0x000fe20007ffe1ff */
[----:B------:R-:W-:Y:S01]  /*0df0*/  IMAD.MOV.U32 R4, RZ, RZ, RZ ;  /* 0x000000ffff047224 */ /* 0x000fe200078e00ff */
[----:B------:R-:W-:-:S05]  /*0e00*/  DMUL.RP R22, R28, R22 ;  /* 0x000000161c167228 */ /* 0x000fca0000008000 */
[----:B------:R-:W-:-:S05]  /*0e10*/  DFMA R4, R26, -R4, R28 ;  /* 0x800000041a04722b */ /* 0x000fca000000001c */
[----:B------:R-:W-:Y:S02]  /*0e20*/  LOP3.LUT R21, R23, R21, RZ, 0x3c, !PT ;  /* 0x0000001517157212 */ /* 0x000fe400078e3cff */
[----:B------:R-:W-:-:S04]  /*0e30*/  IADD3 R4, PT, PT, -R14, -0x43300000, RZ ;  /* 0xbcd000000e047810 */ /* 0x000fc80007ffe1ff */
[----:B------:R-:W-:-:S04]  /*0e40*/  FSETP.NEU.AND P0, PT, |R5|, R4, PT ;  /* 0x000000040500720b */ /* 0x000fc80003f0d200 */
[----:B------:R-:W-:Y:S02]  /*0e50*/  FSEL R26, R22, R26, !P0 ;  /* 0x0000001a161a7208 */ /* 0x000fe40004000000 */
[----:B------:R-:W-:Y:S01]  /*0e60*/  FSEL R27, R21, R27, !P0 ;  /* 0x0000001b151b7208 */ /* 0x000fe20004000000 */
[----:B------:R-:W-:Y:S06]  /*0e70*/  BRA `(.L_x_12) ;  /* 0x0000000000547947 */ /* 0x000fec0003800000 */
.L_x_11:
[----:B------:R-:W-:-:S14]  /*0e80*/  DSETP.NAN.AND P0, PT, R22, R22, PT ;  /* 0x000000161600722a */ /* 0x000fdc0003f08000 */
[----:B------:R-:W-:Y:S05]  /*0e90*/  @P0 BRA `(.L_x_13) ;  /* 0x0000000000440947 */ /* 0x000fea0003800000 */
[----:B------:R-:W-:-:S14]  /*0ea0*/  DSETP.NAN.AND P0, PT, R20, R20, PT ;  /* 0x000000141400722a */ /* 0x000fdc0003f08000 */
[----:B------:R-:W-:Y:S05]  /*0eb0*/  @P0 BRA `(.L_x_14) ;  /* 0x0000000000300947 */ /* 0x000fea0003800000 */
[----:B------:R-:W-:Y:S01]  /*0ec0*/  ISETP.NE.AND P0, PT, R33, R19, PT ;  /* 0x000000132100720c */ /* 0x000fe20003f05270 */
[----:B------:R-:W-:Y:S02]  /*0ed0*/  IMAD.MOV.U32 R26, RZ, RZ, 0x0 ;  /* 0x00000000ff1a7424 */ /* 0x000fe400078e00ff */
[----:B------:R-:W-:-:S10]  /*0ee0*/  IMAD.MOV.U32 R27, RZ, RZ, -0x80000 ;  /* 0xfff80000ff1b7424 */ /* 0x000fd400078e00ff */
[----:B------:R-:W-:Y:S05]  /*0ef0*/  @!P0 BRA `(.L_x_12) ;  /* 0x0000000000348947 */ /* 0x000fea0003800000 */
[----:B------:R-:W-:Y:S02]  /*0f00*/  ISETP.NE.AND P0, PT, R33, 0x7ff00000, PT ;  /* 0x7ff000002100780c */ /* 0x000fe40003f05270 */
[----:B------:R-:W-:Y:S02]  /*0f10*/  LOP3.LUT R27, R23, 0x80000000, R21, 0x48, !PT ;  /* 0x80000000171b7812 */ /* 0x000fe400078e4815 */
[----:B------:R-:W-:-:S13]  /*0f20*/  ISETP.EQ.OR P0, PT, R19, RZ, !P0 ;  /* 0x000000ff1300720c */ /* 0x000fda0004702670 */
[----:B------:R-:W-:Y:S01]  /*0f30*/  @P0 LOP3.LUT R4, R27, 0x7ff00000, RZ, 0xfc, !PT ;  /* 0x7ff000001b040812 */ /* 0x000fe200078efcff */
[----:B------:R-:W-:Y:S01]  /*0f40*/  @!P0 IMAD.MOV.U32 R26, RZ, RZ, RZ ;  /* 0x000000ffff1a8224 */ /* 0x000fe200078e00ff */
[----:B------:R-:W-:-:S03]  /*0f50*/  @P0 MOV R26, RZ ;  /* 0x000000ff001a0202 */ /* 0x000fc60000000f00 */
[----:B------:R-:W-:Y:S01]  /*0f60*/  @P0 IMAD.MOV.U32 R27, RZ, RZ, R4 ;  /* 0x000000ffff1b0224 */ /* 0x000fe200078e0004 */
[----:B------:R-:W-:Y:S06]  /*0f70*/  BRA `(.L_x_12) ;  /* 0x0000000000147947 */ /* 0x000fec0003800000 */
.L_x_14:
[----:B------:R-:W-:Y:S01]  /*0f80*/  LOP3.LUT R27, R21, 0x80000, RZ, 0xfc, !PT ;  /* 0x00080000151b7812 */ /* 0x000fe200078efcff */
[----:B------:R-:W-:Y:S01]  /*0f90*/  IMAD.MOV.U32 R26, RZ, RZ, R20 ;  /* 0x000000ffff1a7224 */ /* 0x000fe200078e0014 */
[----:B------:R-:W-:Y:S06]  /*0fa0*/  BRA `(.L_x_12) ;  /* 0x0000000000087947 */ /* 0x000fec0003800000 */
.L_x_13:
[----:B------:R-:W-:Y:S01]  /*0fb0*/  LOP3.LUT R27, R23, 0x80000, RZ, 0xfc, !PT ;  /* 0x00080000171b7812 */ /* 0x000fe200078efcff */
[----:B------:R-:W-:-:S07]  /*0fc0*/  IMAD.MOV.U32 R26, RZ, RZ, R22 ;  /* 0x000000ffff1a7224 */ /* 0x000fce00078e0016 */
.L_x_12:
[----:B------:R-:W-:Y:S05]  /*0fd0*/  BSYNC.RECONVERGENT B1 ;  /* 0x0000000000017941 */ /* 0x000fea0003800200 */
.L_x_10:
[----:B------:R-:W-:Y:S01]  /*0fe0*/  IMAD.MOV.U32 R33, RZ, RZ, 0x0 ;  /* 0x00000000ff217424 */ /* 0x000fe200078e00ff */
[----:B------:R-:W-:Y:S01]  /*0ff0*/  MOV R4, R26 ;  /* 0x0000001a00047202 */ /* 0x000fe20000000f00 */
[----:B------:R-:W-:Y:S02]  /*1000*/  IMAD.MOV.U32 R5, RZ, RZ, R27 ;  /* 0x000000ffff057224 */ /* 0x000fe400078e001b */
[----:B------:R-:W-:Y:S05]  /*1010*/  RET.REL.NODEC R32 `(_Z5stepNddddiiPdS_iiS_S_Piiiiii) ;  /* 0xffffffec20f87950 */ /* 0x000fea0003c3ffff */
.L_x_15:
[----:B------:R-:W-:-:S00]  /*1020*/  BRA `(.L_x_15) ;  /* 0xfffffffc00fc7947 */ /* 0x000fc0000383ffff */
[----:B------:R-:W-:-:S00]  /*1030*/  NOP ;  /* 0x0000000000007918 */ /* 0x000fc00000000000 */
        /* <DEDUP_REMOVED lines=12> */
.L_x_16:


//--------------------- .nv.shared._Z5stepNddddiiPdS_iiS_S_Piiiiii --------------------------
	.section	.nv.shared._Z5stepNddddiiPdS_iiS_S_Piiiiii,"aw",@nobits
	.sectionflags	@""
	.align	4
.nv.shared._Z5stepNddddiiPdS_iiS_S_Piiiiii:
	.zero		1036


//--------------------- .nv.shared.reserved.0     --------------------------
	.section	.nv.shared.reserved.0,"aw",@nobits
	.weak		__nv_reservedSMEM_offset_0_alias
	.size		__nv_reservedSMEM_offset_0_alias, 0, 64
	.other		__nv_reservedSMEM_offset_0_alias,@"STO_CUDA_RESERVED_SHARED STV_DEFAULT"
__nv_reservedSMEM_offset_0_alias:
	.zero		0
	.zero		64


//--------------------- .nv.global                --------------------------
	.section	.nv.global,"aw",@nobits
	.align	4
.nv.global:
	.type		blockCounter,@object
	.size		blockCounter,(.L_0 - blockCounter)
blockCounter:
	.zero		4
.L_0:


//--------------------- .nv.constant0._Z5stepNddddiiPdS_iiS_S_Piiiiii --------------------------
	.section	.nv.constant0._Z5stepNddddiiPdS_iiS_S_Piiiiii,"a",@progbits
	.sectionflags	@""
	.align	4
.nv.constant0._Z5stepNddddiiPdS_iiS_S_Piiiiii:
	.zero		1004


//--------------------- SYMBOLS --------------------------

	.type		.nv.reservedSmem.offset0,@object
	.size		.nv.reservedSmem.offset0,0x4
	.type		.nv.reservedSmem.cap,@object
	.size		.nv.reservedSmem.cap,0x4
